//
// Generated by NVIDIA NVVM Compiler
//
// Compiler Build ID: CL-36424714
// Cuda compilation tools, release 13.0, V13.0.88
// Based on NVVM 20.0.0
//

.version 9.0
.target sm_100
.address_size 64

	// .globl	_ZN3cub18CUB_300001_SM_10006detail11EmptyKernelIvEEvv
.global .align 1 .b8 _ZN41_INTERNAL_b28133eb_4_k_cu_1ac128c0_2056544cuda3std3__45__cpo5beginE[1];
.global .align 1 .b8 _ZN41_INTERNAL_b28133eb_4_k_cu_1ac128c0_2056544cuda3std3__45__cpo3endE[1];
.global .align 1 .b8 _ZN41_INTERNAL_b28133eb_4_k_cu_1ac128c0_2056544cuda3std3__45__cpo6cbeginE[1];
.global .align 1 .b8 _ZN41_INTERNAL_b28133eb_4_k_cu_1ac128c0_2056544cuda3std3__45__cpo4cendE[1];
.global .align 1 .b8 _ZN41_INTERNAL_b28133eb_4_k_cu_1ac128c0_2056544cuda3std3__45__cpo6rbeginE[1];
.global .align 1 .b8 _ZN41_INTERNAL_b28133eb_4_k_cu_1ac128c0_2056544cuda3std3__45__cpo4rendE[1];
.global .align 1 .b8 _ZN41_INTERNAL_b28133eb_4_k_cu_1ac128c0_2056544cuda3std3__45__cpo7crbeginE[1];
.global .align 1 .b8 _ZN41_INTERNAL_b28133eb_4_k_cu_1ac128c0_2056544cuda3std3__45__cpo5crendE[1];
.global .align 1 .b8 _ZN41_INTERNAL_b28133eb_4_k_cu_1ac128c0_2056544cuda3std3__443_GLOBAL__N__b28133eb_4_k_cu_1ac128c0_2056546ignoreE[1];
.global .align 1 .b8 _ZN41_INTERNAL_b28133eb_4_k_cu_1ac128c0_2056544cuda3std3__419piecewise_constructE[1];
.global .align 1 .b8 _ZN41_INTERNAL_b28133eb_4_k_cu_1ac128c0_2056544cuda3std3__48in_placeE[1];
.global .align 1 .b8 _ZN41_INTERNAL_b28133eb_4_k_cu_1ac128c0_2056544cuda3std3__420unreachable_sentinelE[1];
.global .align 1 .b8 _ZN41_INTERNAL_b28133eb_4_k_cu_1ac128c0_2056544cuda3std3__47nulloptE[1];
.global .align 1 .b8 _ZN41_INTERNAL_b28133eb_4_k_cu_1ac128c0_2056544cuda3std3__48unexpectE[1];
.global .align 1 .b8 _ZN41_INTERNAL_b28133eb_4_k_cu_1ac128c0_2056544cuda3std6ranges3__45__cpo4swapE[1];
.global .align 1 .b8 _ZN41_INTERNAL_b28133eb_4_k_cu_1ac128c0_2056544cuda3std6ranges3__45__cpo9iter_moveE[1];
.global .align 1 .b8 _ZN41_INTERNAL_b28133eb_4_k_cu_1ac128c0_2056544cuda3std6ranges3__45__cpo5beginE[1];
.global .align 1 .b8 _ZN41_INTERNAL_b28133eb_4_k_cu_1ac128c0_2056544cuda3std6ranges3__45__cpo3endE[1];
.global .align 1 .b8 _ZN41_INTERNAL_b28133eb_4_k_cu_1ac128c0_2056544cuda3std6ranges3__45__cpo6cbeginE[1];
.global .align 1 .b8 _ZN41_INTERNAL_b28133eb_4_k_cu_1ac128c0_2056544cuda3std6ranges3__45__cpo4cendE[1];
.global .align 1 .b8 _ZN41_INTERNAL_b28133eb_4_k_cu_1ac128c0_2056544cuda3std6ranges3__45__cpo7advanceE[1];
.global .align 1 .b8 _ZN41_INTERNAL_b28133eb_4_k_cu_1ac128c0_2056544cuda3std6ranges3__45__cpo9iter_swapE[1];
.global .align 1 .b8 _ZN41_INTERNAL_b28133eb_4_k_cu_1ac128c0_2056544cuda3std6ranges3__45__cpo4nextE[1];
.global .align 1 .b8 _ZN41_INTERNAL_b28133eb_4_k_cu_1ac128c0_2056544cuda3std6ranges3__45__cpo4prevE[1];
.global .align 1 .b8 _ZN41_INTERNAL_b28133eb_4_k_cu_1ac128c0_2056544cuda3std6ranges3__45__cpo4dataE[1];
.global .align 1 .b8 _ZN41_INTERNAL_b28133eb_4_k_cu_1ac128c0_2056544cuda3std6ranges3__45__cpo5cdataE[1];
.global .align 1 .b8 _ZN41_INTERNAL_b28133eb_4_k_cu_1ac128c0_2056544cuda3std6ranges3__45__cpo4sizeE[1];
.global .align 1 .b8 _ZN41_INTERNAL_b28133eb_4_k_cu_1ac128c0_2056544cuda3std6ranges3__45__cpo5ssizeE[1];
.global .align 1 .b8 _ZN41_INTERNAL_b28133eb_4_k_cu_1ac128c0_2056544cuda3std6ranges3__45__cpo8distanceE[1];
.global .align 1 .b8 _ZN41_INTERNAL_b28133eb_4_k_cu_1ac128c0_2056546thrust24THRUST_300001_SM_1000_NS6system6detail10sequential3seqE[1];
.global .align 1 .b8 _ZN41_INTERNAL_b28133eb_4_k_cu_1ac128c0_2056546thrust24THRUST_300001_SM_1000_NS12placeholders2_1E[1];
.global .align 1 .b8 _ZN41_INTERNAL_b28133eb_4_k_cu_1ac128c0_2056546thrust24THRUST_300001_SM_1000_NS12placeholders2_2E[1];
.global .align 1 .b8 _ZN41_INTERNAL_b28133eb_4_k_cu_1ac128c0_2056546thrust24THRUST_300001_SM_1000_NS12placeholders2_3E[1];
.global .align 1 .b8 _ZN41_INTERNAL_b28133eb_4_k_cu_1ac128c0_2056546thrust24THRUST_300001_SM_1000_NS12placeholders2_4E[1];
.global .align 1 .b8 _ZN41_INTERNAL_b28133eb_4_k_cu_1ac128c0_2056546thrust24THRUST_300001_SM_1000_NS12placeholders2_5E[1];
.global .align 1 .b8 _ZN41_INTERNAL_b28133eb_4_k_cu_1ac128c0_2056546thrust24THRUST_300001_SM_1000_NS12placeholders2_6E[1];
.global .align 1 .b8 _ZN41_INTERNAL_b28133eb_4_k_cu_1ac128c0_2056546thrust24THRUST_300001_SM_1000_NS12placeholders2_7E[1];
.global .align 1 .b8 _ZN41_INTERNAL_b28133eb_4_k_cu_1ac128c0_2056546thrust24THRUST_300001_SM_1000_NS12placeholders2_8E[1];
.global .align 1 .b8 _ZN41_INTERNAL_b28133eb_4_k_cu_1ac128c0_2056546thrust24THRUST_300001_SM_1000_NS12placeholders2_9E[1];
.global .align 1 .b8 _ZN41_INTERNAL_b28133eb_4_k_cu_1ac128c0_2056546thrust24THRUST_300001_SM_1000_NS12placeholders3_10E[1];

.visible .entry _ZN3cub18CUB_300001_SM_10006detail11EmptyKernelIvEEvv()
{


	ret;

}


// ===== COMPILED SASS (sm_100) =====

	.target	sm_100

	.elftype	@"ET_EXEC"


//--------------------- .note.nv.tkinfo           --------------------------
	.section	.note.nv.tkinfo,"",@"SHT_NOTE"
	.sectionflags	@"SHF_NOTE_NV_TKINFO"
	.tkinfo
        /*0018*/ 	.word	0x00000002
        /*0030*/ 	.string	""
        /*0030*/ 	.string	"ptxas"
        /*0030*/ 	.string	"Cuda compilation tools, release 13.0, V13.0.88"
        /*0030*/ 	.string	"Build cuda_13.0.r13.0/compiler.36424714_0"
        /*0030*/ 	.string	"-arch sm_100 -m 64 "



//--------------------- .note.nv.cuinfo           --------------------------
	.section	.note.nv.cuinfo,"",@"SHT_NOTE"
	.sectionflags	@"SHF_NOTE_NV_CUINFO"
        /*0018*/ 	.short	0x0002
        /*001a*/ 	.short	0x0064
        /*001c*/ 	.short	0x0082
	.zero		2


//--------------------- .nv.info                  --------------------------
	.section	.nv.info,"",@"SHT_CUDA_INFO"
	.align	4


	//----- nvinfo : EIATTR_REGCOUNT
	.align		4
        /*0000*/ 	.byte	0x04, 0x2f
        /*0002*/ 	.short	(.L_41 - .L_40)
	.align		4
.L_40:
        /*0004*/ 	.word	index@(_ZN3cub18CUB_300001_SM_10006detail11EmptyKernelIvEEvv)
        /*0008*/ 	.word	0x00000004


	//----- nvinfo : EIATTR_FRAME_SIZE
	.align		4
.L_41:
        /*000c*/ 	.byte	0x04, 0x11
        /*000e*/ 	.short	(.L_43 - .L_42)
	.align		4
.L_42:
        /*0010*/ 	.word	index@(_ZN3cub18CUB_300001_SM_10006detail11EmptyKernelIvEEvv)
        /*0014*/ 	.word	0x00000000


	//----- nvinfo : EIATTR_MIN_STACK_SIZE
	.align		4
.L_43:
        /*0018*/ 	.byte	0x04, 0x12
        /*001a*/ 	.short	(.L_45 - .L_44)
	.align		4
.L_44:
        /*001c*/ 	.word	index@(_ZN3cub18CUB_300001_SM_10006detail11EmptyKernelIvEEvv)
        /*0020*/ 	.word	0x00000000
.L_45:


//--------------------- .nv.compat                --------------------------
	.section	.nv.compat,"",@"SHT_CUDA_COMPAT_INFO"
	.align	4
        /*0000*/ 	.byte	0x02, 0x09, 0x00, 0x00, 0x02, 0x02, 0x01, 0x00, 0x02, 0x05, 0x05, 0x00, 0x03, 0x07, 0x01, 0x01
        /*0010*/ 	.byte	0x02, 0x03, 0x00, 0x00, 0x02, 0x06, 0x01, 0x00, 0x04, 0x0b, 0x08, 0x00, 0x09, 0x00, 0x00, 0x00
        /*0020*/ 	.byte	0x00, 0x00, 0x00, 0x00


//--------------------- .nv.info._ZN3cub18CUB_300001_SM_10006detail11EmptyKernelIvEEvv --------------------------
	.section	.nv.info._ZN3cub18CUB_300001_SM_10006detail11EmptyKernelIvEEvv,"",@"SHT_CUDA_INFO"
	.sectionflags	@""
	.align	4


	//----- nvinfo : EIATTR_CUDA_API_VERSION
	.align		4
        /*0000*/ 	.byte	0x04, 0x37
        /*0002*/ 	.short	(.L_47 - .L_46)
.L_46:
        /*0004*/ 	.word	0x00000082


	//----- nvinfo : EIATTR_SPARSE_MMA_MASK
	.align		4
.L_47:
        /*0008*/ 	.byte	0x03, 0x50
        /*000a*/ 	.short	0x0000


	//----- nvinfo : EIATTR_MAXREG_COUNT
	.align		4
        /*000c*/ 	.byte	0x03, 0x1b
        /*000e*/ 	.short	0x00ff


	//----- nvinfo : EIATTR_MERCURY_ISA_VERSION
	.align		4
        /*0010*/ 	.byte	0x03, 0x5f
        /*0012*/ 	.short	0x0101


	//----- nvinfo : EIATTR_VRC_CTA_INIT_COUNT
	.align		4
        /*0014*/ 	.byte	0x02, 0x4a
	.zero		1
	.zero		1


	//----- nvinfo : EIATTR_EXIT_INSTR_OFFSETS
	.align		4
        /*0018*/ 	.byte	0x04, 0x1c
        /*001a*/ 	.short	(.L_49 - .L_48)


	//   ....[0]....
.L_48:
        /*001c*/ 	.word	0x00000010


	//----- nvinfo : EIATTR_SW_WAR
	.align		4
.L_49:
        /*0020*/ 	.byte	0x04, 0x36
        /*0022*/ 	.short	(.L_51 - .L_50)
.L_50:
        /*0024*/ 	.word	0x00000008
.L_51:


//--------------------- .nv.callgraph             --------------------------
	.section	.nv.callgraph,"",@"SHT_CUDA_CALLGRAPH"
	.align	4
	.sectionentsize	8
	.align		4
        /*0000*/ 	.word	0x00000000
	.align		4
        /*0004*/ 	.word	0xffffffff
	.align		4
        /*0008*/ 	.word	0x00000000
	.align		4
        /*000c*/ 	.word	0xfffffffe
	.align		4
        /*0010*/ 	.word	0x00000000
	.align		4
        /*0014*/ 	.word	0xfffffffd
	.align		4
        /*0018*/ 	.word	0x00000000
	.align		4
        /*001c*/ 	.word	0xfffffffc


//--------------------- .nv.constant4             --------------------------
	.section	.nv.constant4,"a",@progbits
	.align	8
	.align		8
.nv.constant4:
        /*0000*/ 	.dword	_ZN41_INTERNAL_b28133eb_4_k_cu_1ac128c0_2058254cuda3std3__45__cpo5beginE
	.align		8
        /*0008*/ 	.dword	_ZN41_INTERNAL_b28133eb_4_k_cu_1ac128c0_2058254cuda3std3__45__cpo3endE
	.align		8
        /*0010*/ 	.dword	_ZN41_INTERNAL_b28133eb_4_k_cu_1ac128c0_2058254cuda3std3__45__cpo6cbeginE
	.align		8
        /*0018*/ 	.dword	_ZN41_INTERNAL_b28133eb_4_k_cu_1ac128c0_2058254cuda3std3__45__cpo4cendE
	.align		8
        /*0020*/ 	.dword	_ZN41_INTERNAL_b28133eb_4_k_cu_1ac128c0_2058254cuda3std3__45__cpo6rbeginE
	.align		8
        /*0028*/ 	.dword	_ZN41_INTERNAL_b28133eb_4_k_cu_1ac128c0_2058254cuda3std3__45__cpo4rendE
	.align		8
        /*0030*/ 	.dword	_ZN41_INTERNAL_b28133eb_4_k_cu_1ac128c0_2058254cuda3std3__45__cpo7crbeginE
	.align		8
        /*0038*/ 	.dword	_ZN41_INTERNAL_b28133eb_4_k_cu_1ac128c0_2058254cuda3std3__45__cpo5crendE
	.align		8
        /*0040*/ 	.dword	_ZN41_INTERNAL_b28133eb_4_k_cu_1ac128c0_2058254cuda3std3__443_GLOBAL__N__b28133eb_4_k_cu_1ac128c0_2058256ignoreE
	.align		8
        /*0048*/ 	.dword	_ZN41_INTERNAL_b28133eb_4_k_cu_1ac128c0_2058254cuda3std3__419piecewise_constructE
	.align		8
        /*0050*/ 	.dword	_ZN41_INTERNAL_b28133eb_4_k_cu_1ac128c0_2058254cuda3std3__48in_placeE
	.align		8
        /*0058*/ 	.dword	_ZN41_INTERNAL_b28133eb_4_k_cu_1ac128c0_2058254cuda3std3__420unreachable_sentinelE
	.align		8
        /*0060*/ 	.dword	_ZN41_INTERNAL_b28133eb_4_k_cu_1ac128c0_2058254cuda3std3__47nulloptE
	.align		8
        /*0068*/ 	.dword	_ZN41_INTERNAL_b28133eb_4_k_cu_1ac128c0_2058254cuda3std3__48unexpectE
	.align		8
        /*0070*/ 	.dword	_ZN41_INTERNAL_b28133eb_4_k_cu_1ac128c0_2058254cuda3std6ranges3__45__cpo4swapE
	.align		8
        /*0078*/ 	.dword	_ZN41_INTERNAL_b28133eb_4_k_cu_1ac128c0_2058254cuda3std6ranges3__45__cpo9iter_moveE
	.align		8
        /*0080*/ 	.dword	_ZN41_INTERNAL_b28133eb_4_k_cu_1ac128c0_2058254cuda3std6ranges3__45__cpo5beginE
	.align		8
        /*0088*/ 	.dword	_ZN41_INTERNAL_b28133eb_4_k_cu_1ac128c0_2058254cuda3std6ranges3__45__cpo3endE
	.align		8
        /*0090*/ 	.dword	_ZN41_INTERNAL_b28133eb_4_k_cu_1ac128c0_2058254cuda3std6ranges3__45__cpo6cbeginE
	.align		8
        /*0098*/ 	.dword	_ZN41_INTERNAL_b28133eb_4_k_cu_1ac128c0_2058254cuda3std6ranges3__45__cpo4cendE
	.align		8
        /*00a0*/ 	.dword	_ZN41_INTERNAL_b28133eb_4_k_cu_1ac128c0_2058254cuda3std6ranges3__45__cpo7advanceE
	.align		8
        /*00a8*/ 	.dword	_ZN41_INTERNAL_b28133eb_4_k_cu_1ac128c0_2058254cuda3std6ranges3__45__cpo9iter_swapE
	.align		8
        /*00b0*/ 	.dword	_ZN41_INTERNAL_b28133eb_4_k_cu_1ac128c0_2058254cuda3std6ranges3__45__cpo4nextE
	.align		8
        /*00b8*/ 	.dword	_ZN41_INTERNAL_b28133eb_4_k_cu_1ac128c0_2058254cuda3std6ranges3__45__cpo4prevE
	.align		8
        /*00c0*/ 	.dword	_ZN41_INTERNAL_b28133eb_4_k_cu_1ac128c0_2058254cuda3std6ranges3__45__cpo4dataE
	.align		8
        /*00c8*/ 	.dword	_ZN41_INTERNAL_b28133eb_4_k_cu_1ac128c0_2058254cuda3std6ranges3__45__cpo5cdataE
	.align		8
        /*00d0*/ 	.dword	_ZN41_INTERNAL_b28133eb_4_k_cu_1ac128c0_2058254cuda3std6ranges3__45__cpo4sizeE
	.align		8
        /*00d8*/ 	.dword	_ZN41_INTERNAL_b28133eb_4_k_cu_1ac128c0_2058254cuda3std6ranges3__45__cpo5ssizeE
	.align		8
        /*00e0*/ 	.dword	_ZN41_INTERNAL_b28133eb_4_k_cu_1ac128c0_2058254cuda3std6ranges3__45__cpo8distanceE
	.align		8
        /*00e8*/ 	.dword	_ZN41_INTERNAL_b28133eb_4_k_cu_1ac128c0_2058256thrust24THRUST_300001_SM_1000_NS6system6detail10sequential3seqE
	.align		8
        /*00f0*/ 	.dword	_ZN41_INTERNAL_b28133eb_4_k_cu_1ac128c0_2058256thrust24THRUST_300001_SM_1000_NS12placeholders2_1E
	.align		8
        /*00f8*/ 	.dword	_ZN41_INTERNAL_b28133eb_4_k_cu_1ac128c0_2058256thrust24THRUST_300001_SM_1000_NS12placeholders2_2E
	.align		8
        /*0100*/ 	.dword	_ZN41_INTERNAL_b28133eb_4_k_cu_1ac128c0_2058256thrust24THRUST_300001_SM_1000_NS12placeholders2_3E
	.align		8
        /*0108*/ 	.dword	_ZN41_INTERNAL_b28133eb_4_k_cu_1ac128c0_2058256thrust24THRUST_300001_SM_1000_NS12placeholders2_4E
	.align		8
        /*0110*/ 	.dword	_ZN41_INTERNAL_b28133eb_4_k_cu_1ac128c0_2058256thrust24THRUST_300001_SM_1000_NS12placeholders2_5E
	.align		8
        /*0118*/ 	.dword	_ZN41_INTERNAL_b28133eb_4_k_cu_1ac128c0_2058256thrust24THRUST_300001_SM_1000_NS12placeholders2_6E
	.align		8
        /*0120*/ 	.dword	_ZN41_INTERNAL_b28133eb_4_k_cu_1ac128c0_2058256thrust24THRUST_300001_SM_1000_NS12placeholders2_7E
	.align		8
        /*0128*/ 	.dword	_ZN41_INTERNAL_b28133eb_4_k_cu_1ac128c0_2058256thrust24THRUST_300001_SM_1000_NS12placeholders2_8E
	.align		8
        /*0130*/ 	.dword	_ZN41_INTERNAL_b28133eb_4_k_cu_1ac128c0_2058256thrust24THRUST_300001_SM_1000_NS12placeholders2_9E
	.align		8
        /*0138*/ 	.dword	_ZN41_INTERNAL_b28133eb_4_k_cu_1ac128c0_2058256thrust24THRUST_300001_SM_1000_NS12placeholders3_10E


//--------------------- .text._ZN3cub18CUB_300001_SM_10006detail11EmptyKernelIvEEvv --------------------------
	.section	.text._ZN3cub18CUB_300001_SM_10006detail11EmptyKernelIvEEvv,"ax",@progbits
	.align	128
        .global         _ZN3cub18CUB_300001_SM_10006detail11EmptyKernelIvEEvv
        .type           _ZN3cub18CUB_300001_SM_10006detail11EmptyKernelIvEEvv,@function
        .size           _ZN3cub18CUB_300001_SM_10006detail11EmptyKernelIvEEvv,(.L_x_1 - _ZN3cub18CUB_300001_SM_10006detail11EmptyKernelIvEEvv)
        .other          _ZN3cub18CUB_300001_SM_10006detail11EmptyKernelIvEEvv,@"STO_CUDA_ENTRY STV_DEFAULT"
_ZN3cub18CUB_300001_SM_10006detail11EmptyKernelIvEEvv:
.text._ZN3cub18CUB_300001_SM_10006detail11EmptyKernelIvEEvv:
[----:B------:R-:W-:Y:S01]  /*0000*/  LDC R1, c[0x0][0x37c] ;  /* 0x0000df00ff017b82 */ /* 0x000fe20000000800 */
[----:B------:R-:W-:Y:S05]  /*0010*/  EXIT ;  /* 0x000000000000794d */ /* 0x000fea0003800000 */
.L_x_0:
[----:B------:R-:W-:-:S00]  /*0020*/  BRA `(.L_x_0) ;  /* 0xfffffffc00fc7947 */ /* 0x000fc0000383ffff */
[----:B------:R-:W-:-:S00]  /*0030*/  NOP ;  /* 0x0000000000007918 */ /* 0x000fc00000000000 */
        /* <DEDUP_REMOVED lines=12> */
.L_x_1:


//--------------------- .nv.shared.reserved.0     --------------------------
	.section	.nv.shared.reserved.0,"aw",@nobits
	.weak		__nv_reservedSMEM_offset_0_alias
	.size		__nv_reservedSMEM_offset_0_alias, 0, 64
	.other		__nv_reservedSMEM_offset_0_alias,@"STO_CUDA_RESERVED_SHARED STV_DEFAULT"
__nv_reservedSMEM_offset_0_alias:
	.zero		0
	.zero		64


//--------------------- .nv.global                --------------------------
	.section	.nv.global,"aw",@nobits
.nv.global:
	.type		_ZN41_INTERNAL_b28133eb_4_k_cu_1ac128c0_2058256thrust24THRUST_300001_SM_1000_NS12placeholders2_5E,@object
	.size		_ZN41_INTERNAL_b28133eb_4_k_cu_1ac128c0_2058256thrust24THRUST_300001_SM_1000_NS12placeholders2_5E,(_ZN41_INTERNAL_b28133eb_4_k_cu_1ac128c0_2058254cuda3std3__45__cpo6cbeginE - _ZN41_INTERNAL_b28133eb_4_k_cu_1ac128c0_2058256thrust24THRUST_300001_SM_1000_NS12placeholders2_5E)
_ZN41_INTERNAL_b28133eb_4_k_cu_1ac128c0_2058256thrust24THRUST_300001_SM_1000_NS12placeholders2_5E:
	.zero		1
	.type		_ZN41_INTERNAL_b28133eb_4_k_cu_1ac128c0_2058254cuda3std3__45__cpo6cbeginE,@object
	.size		_ZN41_INTERNAL_b28133eb_4_k_cu_1ac128c0_2058254cuda3std3__45__cpo6cbeginE,(_ZN41_INTERNAL_b28133eb_4_k_cu_1ac128c0_2058254cuda3std6ranges3__45__cpo6cbeginE - _ZN41_INTERNAL_b28133eb_4_k_cu_1ac128c0_2058254cuda3std3__45__cpo6cbeginE)
_ZN41_INTERNAL_b28133eb_4_k_cu_1ac128c0_2058254cuda3std3__45__cpo6cbeginE:
	.zero		1
	.type		_ZN41_INTERNAL_b28133eb_4_k_cu_1ac128c0_2058254cuda3std6ranges3__45__cpo6cbeginE,@object
	.size		_ZN41_INTERNAL_b28133eb_4_k_cu_1ac128c0_2058254cuda3std6ranges3__45__cpo6cbeginE,(_ZN41_INTERNAL_b28133eb_4_k_cu_1ac128c0_2058254cuda3std3__48in_placeE - _ZN41_INTERNAL_b28133eb_4_k_cu_1ac128c0_2058254cuda3std6ranges3__45__cpo6cbeginE)
_ZN41_INTERNAL_b28133eb_4_k_cu_1ac128c0_2058254cuda3std6ranges3__45__cpo6cbeginE:
	.zero		1
	.type		_ZN41_INTERNAL_b28133eb_4_k_cu_1ac128c0_2058254cuda3std3__48in_placeE,@object
	.size		_ZN41_INTERNAL_b28133eb_4_k_cu_1ac128c0_2058254cuda3std3__48in_placeE,(_ZN41_INTERNAL_b28133eb_4_k_cu_1ac128c0_2058254cuda3std6ranges3__45__cpo4sizeE - _ZN41_INTERNAL_b28133eb_4_k_cu_1ac128c0_2058254cuda3std3__48in_placeE)
_ZN41_INTERNAL_b28133eb_4_k_cu_1ac128c0_2058254cuda3std3__48in_placeE:
	.zero		1
	.type		_ZN41_INTERNAL_b28133eb_4_k_cu_1ac128c0_2058254cuda3std6ranges3__45__cpo4sizeE,@object
	.size		_ZN41_INTERNAL_b28133eb_4_k_cu_1ac128c0_2058254cuda3std6ranges3__45__cpo4sizeE,(_ZN41_INTERNAL_b28133eb_4_k_cu_1ac128c0_2058256thrust24THRUST_300001_SM_1000_NS12placeholders2_9E - _ZN41_INTERNAL_b28133eb_4_k_cu_1ac128c0_2058254cuda3std6ranges3__45__cpo4sizeE)
_ZN41_INTERNAL_b28133eb_4_k_cu_1ac128c0_2058254cuda3std6ranges3__45__cpo4sizeE:
	.zero		1
	.type		_ZN41_INTERNAL_b28133eb_4_k_cu_1ac128c0_2058256thrust24THRUST_300001_SM_1000_NS12placeholders2_9E,@object
	.size		_ZN41_INTERNAL_b28133eb_4_k_cu_1ac128c0_2058256thrust24THRUST_300001_SM_1000_NS12placeholders2_9E,(_ZN41_INTERNAL_b28133eb_4_k_cu_1ac128c0_2058254cuda3std3__45__cpo7crbeginE - _ZN41_INTERNAL_b28133eb_4_k_cu_1ac128c0_2058256thrust24THRUST_300001_SM_1000_NS12placeholders2_9E)
_ZN41_INTERNAL_b28133eb_4_k_cu_1ac128c0_2058256thrust24THRUST_300001_SM_1000_NS12placeholders2_9E:
	.zero		1
	.type		_ZN41_INTERNAL_b28133eb_4_k_cu_1ac128c0_2058254cuda3std3__45__cpo7crbeginE,@object
	.size		_ZN41_INTERNAL_b28133eb_4_k_cu_1ac128c0_2058254cuda3std3__45__cpo7crbeginE,(_ZN41_INTERNAL_b28133eb_4_k_cu_1ac128c0_2058254cuda3std6ranges3__45__cpo4nextE - _ZN41_INTERNAL_b28133eb_4_k_cu_1ac128c0_2058254cuda3std3__45__cpo7crbeginE)
_ZN41_INTERNAL_b28133eb_4_k_cu_1ac128c0_2058254cuda3std3__45__cpo7crbeginE:
	.zero		1
	.type		_ZN41_INTERNAL_b28133eb_4_k_cu_1ac128c0_2058254cuda3std6ranges3__45__cpo4nextE,@object
	.size		_ZN41_INTERNAL_b28133eb_4_k_cu_1ac128c0_2058254cuda3std6ranges3__45__cpo4nextE,(_ZN41_INTERNAL_b28133eb_4_k_cu_1ac128c0_2058254cuda3std6ranges3__45__cpo4swapE - _ZN41_INTERNAL_b28133eb_4_k_cu_1ac128c0_2058254cuda3std6ranges3__45__cpo4nextE)
_ZN41_INTERNAL_b28133eb_4_k_cu_1ac128c0_2058254cuda3std6ranges3__45__cpo4nextE:
	.zero		1
	.type		_ZN41_INTERNAL_b28133eb_4_k_cu_1ac128c0_2058254cuda3std6ranges3__45__cpo4swapE,@object
	.size		_ZN41_INTERNAL_b28133eb_4_k_cu_1ac128c0_2058254cuda3std6ranges3__45__cpo4swapE,(_ZN41_INTERNAL_b28133eb_4_k_cu_1ac128c0_2058256thrust24THRUST_300001_SM_1000_NS12placeholders2_1E - _ZN41_INTERNAL_b28133eb_4_k_cu_1ac128c0_2058254cuda3std6ranges3__45__cpo4swapE)
_ZN41_INTERNAL_b28133eb_4_k_cu_1ac128c0_2058254cuda3std6ranges3__45__cpo4swapE:
	.zero		1
	.type		_ZN41_INTERNAL_b28133eb_4_k_cu_1ac128c0_2058256thrust24THRUST_300001_SM_1000_NS12placeholders2_1E,@object
	.size		_ZN41_INTERNAL_b28133eb_4_k_cu_1ac128c0_2058256thrust24THRUST_300001_SM_1000_NS12placeholders2_1E,(_ZN41_INTERNAL_b28133eb_4_k_cu_1ac128c0_2058256thrust24THRUST_300001_SM_1000_NS12placeholders2_3E - _ZN41_INTERNAL_b28133eb_4_k_cu_1ac128c0_2058256thrust24THRUST_300001_SM_1000_NS12placeholders2_1E)
_ZN41_INTERNAL_b28133eb_4_k_cu_1ac128c0_2058256thrust24THRUST_300001_SM_1000_NS12placeholders2_1E:
	.zero		1
	.type		_ZN41_INTERNAL_b28133eb_4_k_cu_1ac128c0_2058256thrust24THRUST_300001_SM_1000_NS12placeholders2_3E,@object
	.size		_ZN41_INTERNAL_b28133eb_4_k_cu_1ac128c0_2058256thrust24THRUST_300001_SM_1000_NS12placeholders2_3E,(_ZN41_INTERNAL_b28133eb_4_k_cu_1ac128c0_2058254cuda3std3__45__cpo5beginE - _ZN41_INTERNAL_b28133eb_4_k_cu_1ac128c0_2058256thrust24THRUST_300001_SM_1000_NS12placeholders2_3E)
_ZN41_INTERNAL_b28133eb_4_k_cu_1ac128c0_2058256thrust24THRUST_300001_SM_1000_NS12placeholders2_3E:
	.zero		1
	.type		_ZN41_INTERNAL_b28133eb_4_k_cu_1ac128c0_2058254cuda3std3__45__cpo5beginE,@object
	.size		_ZN41_INTERNAL_b28133eb_4_k_cu_1ac128c0_2058254cuda3std3__45__cpo5beginE,(_ZN41_INTERNAL_b28133eb_4_k_cu_1ac128c0_2058254cuda3std6ranges3__45__cpo5beginE - _ZN41_INTERNAL_b28133eb_4_k_cu_1ac128c0_2058254cuda3std3__45__cpo5beginE)
_ZN41_INTERNAL_b28133eb_4_k_cu_1ac128c0_2058254cuda3std3__45__cpo5beginE:
	.zero		1
	.type		_ZN41_INTERNAL_b28133eb_4_k_cu_1ac128c0_2058254cuda3std6ranges3__45__cpo5beginE,@object
	.size		_ZN41_INTERNAL_b28133eb_4_k_cu_1ac128c0_2058254cuda3std6ranges3__45__cpo5beginE,(_ZN41_INTERNAL_b28133eb_4_k_cu_1ac128c0_2058254cuda3std3__443_GLOBAL__N__b28133eb_4_k_cu_1ac128c0_2058256ignoreE - _ZN41_INTERNAL_b28133eb_4_k_cu_1ac128c0_2058254cuda3std6ranges3__45__cpo5beginE)
_ZN41_INTERNAL_b28133eb_4_k_cu_1ac128c0_2058254cuda3std6ranges3__45__cpo5beginE:
	.zero		1
	.type		_ZN41_INTERNAL_b28133eb_4_k_cu_1ac128c0_2058254cuda3std3__443_GLOBAL__N__b28133eb_4_k_cu_1ac128c0_2058256ignoreE,@object
	.size		_ZN41_INTERNAL_b28133eb_4_k_cu_1ac128c0_2058254cuda3std3__443_GLOBAL__N__b28133eb_4_k_cu_1ac128c0_2058256ignoreE,(_ZN41_INTERNAL_b28133eb_4_k_cu_1ac128c0_2058254cuda3std6ranges3__45__cpo4dataE - _ZN41_INTERNAL_b28133eb_4_k_cu_1ac128c0_2058254cuda3std3__443_GLOBAL__N__b28133eb_4_k_cu_1ac128c0_2058256ignoreE)
_ZN41_INTERNAL_b28133eb_4_k_cu_1ac128c0_2058254cuda3std3__443_GLOBAL__N__b28133eb_4_k_cu_1ac128c0_2058256ignoreE:
	.zero		1
	.type		_ZN41_INTERNAL_b28133eb_4_k_cu_1ac128c0_2058254cuda3std6ranges3__45__cpo4dataE,@object
	.size		_ZN41_INTERNAL_b28133eb_4_k_cu_1ac128c0_2058254cuda3std6ranges3__45__cpo4dataE,(_ZN41_INTERNAL_b28133eb_4_k_cu_1ac128c0_2058256thrust24THRUST_300001_SM_1000_NS12placeholders2_7E - _ZN41_INTERNAL_b28133eb_4_k_cu_1ac128c0_2058254cuda3std6ranges3__45__cpo4dataE)
_ZN41_INTERNAL_b28133eb_4_k_cu_1ac128c0_2058254cuda3std6ranges3__45__cpo4dataE:
	.zero		1
	.type		_ZN41_INTERNAL_b28133eb_4_k_cu_1ac128c0_2058256thrust24THRUST_300001_SM_1000_NS12placeholders2_7E,@object
	.size		_ZN41_INTERNAL_b28133eb_4_k_cu_1ac128c0_2058256thrust24THRUST_300001_SM_1000_NS12placeholders2_7E,(_ZN41_INTERNAL_b28133eb_4_k_cu_1ac128c0_2058254cuda3std3__45__cpo6rbeginE - _ZN41_INTERNAL_b28133eb_4_k_cu_1ac128c0_2058256thrust24THRUST_300001_SM_1000_NS12placeholders2_7E)
_ZN41_INTERNAL_b28133eb_4_k_cu_1ac128c0_2058256thrust24THRUST_300001_SM_1000_NS12placeholders2_7E:
	.zero		1
	.type		_ZN41_INTERNAL_b28133eb_4_k_cu_1ac128c0_2058254cuda3std3__45__cpo6rbeginE,@object
	.size		_ZN41_INTERNAL_b28133eb_4_k_cu_1ac128c0_2058254cuda3std3__45__cpo6rbeginE,(_ZN41_INTERNAL_b28133eb_4_k_cu_1ac128c0_2058254cuda3std6ranges3__45__cpo7advanceE - _ZN41_INTERNAL_b28133eb_4_k_cu_1ac128c0_2058254cuda3std3__45__cpo6rbeginE)
_ZN41_INTERNAL_b28133eb_4_k_cu_1ac128c0_2058254cuda3std3__45__cpo6rbeginE:
	.zero		1
	.type		_ZN41_INTERNAL_b28133eb_4_k_cu_1ac128c0_2058254cuda3std6ranges3__45__cpo7advanceE,@object
	.size		_ZN41_INTERNAL_b28133eb_4_k_cu_1ac128c0_2058254cuda3std6ranges3__45__cpo7advanceE,(_ZN41_INTERNAL_b28133eb_4_k_cu_1ac128c0_2058254cuda3std3__47nulloptE - _ZN41_INTERNAL_b28133eb_4_k_cu_1ac128c0_2058254cuda3std6ranges3__45__cpo7advanceE)
_ZN41_INTERNAL_b28133eb_4_k_cu_1ac128c0_2058254cuda3std6ranges3__45__cpo7advanceE:
	.zero		1
	.type		_ZN41_INTERNAL_b28133eb_4_k_cu_1ac128c0_2058254cuda3std3__47nulloptE,@object
	.size		_ZN41_INTERNAL_b28133eb_4_k_cu_1ac128c0_2058254cuda3std3__47nulloptE,(_ZN41_INTERNAL_b28133eb_4_k_cu_1ac128c0_2058254cuda3std6ranges3__45__cpo8distanceE - _ZN41_INTERNAL_b28133eb_4_k_cu_1ac128c0_2058254cuda3std3__47nulloptE)
_ZN41_INTERNAL_b28133eb_4_k_cu_1ac128c0_2058254cuda3std3__47nulloptE:
	.zero		1
	.type		_ZN41_INTERNAL_b28133eb_4_k_cu_1ac128c0_2058254cuda3std6ranges3__45__cpo8distanceE,@object
	.size		_ZN41_INTERNAL_b28133eb_4_k_cu_1ac128c0_2058254cuda3std6ranges3__45__cpo8distanceE,(_ZN41_INTERNAL_b28133eb_4_k_cu_1ac128c0_2058256thrust24THRUST_300001_SM_1000_NS12placeholders2_6E - _ZN41_INTERNAL_b28133eb_4_k_cu_1ac128c0_2058254cuda3std6ranges3__45__cpo8distanceE)
_ZN41_INTERNAL_b28133eb_4_k_cu_1ac128c0_2058254cuda3std6ranges3__45__cpo8distanceE:
	.zero		1
	.type		_ZN41_INTERNAL_b28133eb_4_k_cu_1ac128c0_2058256thrust24THRUST_300001_SM_1000_NS12placeholders2_6E,@object
	.size		_ZN41_INTERNAL_b28133eb_4_k_cu_1ac128c0_2058256thrust24THRUST_300001_SM_1000_NS12placeholders2_6E,(_ZN41_INTERNAL_b28133eb_4_k_cu_1ac128c0_2058254cuda3std3__45__cpo4cendE - _ZN41_INTERNAL_b28133eb_4_k_cu_1ac128c0_2058256thrust24THRUST_300001_SM_1000_NS12placeholders2_6E)
_ZN41_INTERNAL_b28133eb_4_k_cu_1ac128c0_2058256thrust24THRUST_300001_SM_1000_NS12placeholders2_6E:
	.zero		1
	.type		_ZN41_INTERNAL_b28133eb_4_k_cu_1ac128c0_2058254cuda3std3__45__cpo4cendE,@object
	.size		_ZN41_INTERNAL_b28133eb_4_k_cu_1ac128c0_2058254cuda3std3__45__cpo4cendE,(_ZN41_INTERNAL_b28133eb_4_k_cu_1ac128c0_2058254cuda3std6ranges3__45__cpo4cendE - _ZN41_INTERNAL_b28133eb_4_k_cu_1ac128c0_2058254cuda3std3__45__cpo4cendE)
_ZN41_INTERNAL_b28133eb_4_k_cu_1ac128c0_2058254cuda3std3__45__cpo4cendE:
	.zero		1
	.type		_ZN41_INTERNAL_b28133eb_4_k_cu_1ac128c0_2058254cuda3std6ranges3__45__cpo4cendE,@object
	.size		_ZN41_INTERNAL_b28133eb_4_k_cu_1ac128c0_2058254cuda3std6ranges3__45__cpo4cendE,(_ZN41_INTERNAL_b28133eb_4_k_cu_1ac128c0_2058254cuda3std3__420unreachable_sentinelE - _ZN41_INTERNAL_b28133eb_4_k_cu_1ac128c0_2058254cuda3std6ranges3__45__cpo4cendE)
_ZN41_INTERNAL_b28133eb_4_k_cu_1ac128c0_2058254cuda3std6ranges3__45__cpo4cendE:
	.zero		1
	.type		_ZN41_INTERNAL_b28133eb_4_k_cu_1ac128c0_2058254cuda3std3__420unreachable_sentinelE,@object
	.size		_ZN41_INTERNAL_b28133eb_4_k_cu_1ac128c0_2058254cuda3std3__420unreachable_sentinelE,(_ZN41_INTERNAL_b28133eb_4_k_cu_1ac128c0_2058254cuda3std6ranges3__45__cpo5ssizeE - _ZN41_INTERNAL_b28133eb_4_k_cu_1ac128c0_2058254cuda3std3__420unreachable_sentinelE)
_ZN41_INTERNAL_b28133eb_4_k_cu_1ac128c0_2058254cuda3std3__420unreachable_sentinelE:
	.zero		1
	.type		_ZN41_INTERNAL_b28133eb_4_k_cu_1ac128c0_2058254cuda3std6ranges3__45__cpo5ssizeE,@object
	.size		_ZN41_INTERNAL_b28133eb_4_k_cu_1ac128c0_2058254cuda3std6ranges3__45__cpo5ssizeE,(_ZN41_INTERNAL_b28133eb_4_k_cu_1ac128c0_2058256thrust24THRUST_300001_SM_1000_NS12placeholders3_10E - _ZN41_INTERNAL_b28133eb_4_k_cu_1ac128c0_2058254cuda3std6ranges3__45__cpo5ssizeE)
_ZN41_INTERNAL_b28133eb_4_k_cu_1ac128c0_2058254cuda3std6ranges3__45__cpo5ssizeE:
	.zero		1
	.type		_ZN41_INTERNAL_b28133eb_4_k_cu_1ac128c0_2058256thrust24THRUST_300001_SM_1000_NS12placeholders3_10E,@object
	.size		_ZN41_INTERNAL_b28133eb_4_k_cu_1ac128c0_2058256thrust24THRUST_300001_SM_1000_NS12placeholders3_10E,(_ZN41_INTERNAL_b28133eb_4_k_cu_1ac128c0_2058254cuda3std3__45__cpo5crendE - _ZN41_INTERNAL_b28133eb_4_k_cu_1ac128c0_2058256thrust24THRUST_300001_SM_1000_NS12placeholders3_10E)
_ZN41_INTERNAL_b28133eb_4_k_cu_1ac128c0_2058256thrust24THRUST_300001_SM_1000_NS12placeholders3_10E:
	.zero		1
	.type		_ZN41_INTERNAL_b28133eb_4_k_cu_1ac128c0_2058254cuda3std3__45__cpo5crendE,@object
	.size		_ZN41_INTERNAL_b28133eb_4_k_cu_1ac128c0_2058254cuda3std3__45__cpo5crendE,(_ZN41_INTERNAL_b28133eb_4_k_cu_1ac128c0_2058254cuda3std6ranges3__45__cpo4prevE - _ZN41_INTERNAL_b28133eb_4_k_cu_1ac128c0_2058254cuda3std3__45__cpo5crendE)
_ZN41_INTERNAL_b28133eb_4_k_cu_1ac128c0_2058254cuda3std3__45__cpo5crendE:
	.zero		1
	.type		_ZN41_INTERNAL_b28133eb_4_k_cu_1ac128c0_2058254cuda3std6ranges3__45__cpo4prevE,@object
	.size		_ZN41_INTERNAL_b28133eb_4_k_cu_1ac128c0_2058254cuda3std6ranges3__45__cpo4prevE,(_ZN41_INTERNAL_b28133eb_4_k_cu_1ac128c0_2058254cuda3std6ranges3__45__cpo9iter_moveE - _ZN41_INTERNAL_b28133eb_4_k_cu_1ac128c0_2058254cuda3std6ranges3__45__cpo4prevE)
_ZN41_INTERNAL_b28133eb_4_k_cu_1ac128c0_2058254cuda3std6ranges3__45__cpo4prevE:
	.zero		1
	.type		_ZN41_INTERNAL_b28133eb_4_k_cu_1ac128c0_2058254cuda3std6ranges3__45__cpo9iter_moveE,@object
	.size		_ZN41_INTERNAL_b28133eb_4_k_cu_1ac128c0_2058254cuda3std6ranges3__45__cpo9iter_moveE,(_ZN41_INTERNAL_b28133eb_4_k_cu_1ac128c0_2058256thrust24THRUST_300001_SM_1000_NS12placeholders2_2E - _ZN41_INTERNAL_b28133eb_4_k_cu_1ac128c0_2058254cuda3std6ranges3__45__cpo9iter_moveE)
_ZN41_INTERNAL_b28133eb_4_k_cu_1ac128c0_2058254cuda3std6ranges3__45__cpo9iter_moveE:
	.zero		1
	.type		_ZN41_INTERNAL_b28133eb_4_k_cu_1ac128c0_2058256thrust24THRUST_300001_SM_1000_NS12placeholders2_2E,@object
	.size		_ZN41_INTERNAL_b28133eb_4_k_cu_1ac128c0_2058256thrust24THRUST_300001_SM_1000_NS12placeholders2_2E,(_ZN41_INTERNAL_b28133eb_4_k_cu_1ac128c0_2058256thrust24THRUST_300001_SM_1000_NS12placeholders2_4E - _ZN41_INTERNAL_b28133eb_4_k_cu_1ac128c0_2058256thrust24THRUST_300001_SM_1000_NS12placeholders2_2E)
_ZN41_INTERNAL_b28133eb_4_k_cu_1ac128c0_2058256thrust24THRUST_300001_SM_1000_NS12placeholders2_2E:
	.zero		1
	.type		_ZN41_INTERNAL_b28133eb_4_k_cu_1ac128c0_2058256thrust24THRUST_300001_SM_1000_NS12placeholders2_4E,@object
	.size		_ZN41_INTERNAL_b28133eb_4_k_cu_1ac128c0_2058256thrust24THRUST_300001_SM_1000_NS12placeholders2_4E,(_ZN41_INTERNAL_b28133eb_4_k_cu_1ac128c0_2058254cuda3std3__45__cpo3endE - _ZN41_INTERNAL_b28133eb_4_k_cu_1ac128c0_2058256thrust24THRUST_300001_SM_1000_NS12placeholders2_4E)
_ZN41_INTERNAL_b28133eb_4_k_cu_1ac128c0_2058256thrust24THRUST_300001_SM_1000_NS12placeholders2_4E:
	.zero		1
	.type		_ZN41_INTERNAL_b28133eb_4_k_cu_1ac128c0_2058254cuda3std3__45__cpo3endE,@object
	.size		_ZN41_INTERNAL_b28133eb_4_k_cu_1ac128c0_2058254cuda3std3__45__cpo3endE,(_ZN41_INTERNAL_b28133eb_4_k_cu_1ac128c0_2058254cuda3std6ranges3__45__cpo3endE - _ZN41_INTERNAL_b28133eb_4_k_cu_1ac128c0_2058254cuda3std3__45__cpo3endE)
_ZN41_INTERNAL_b28133eb_4_k_cu_1ac128c0_2058254cuda3std3__45__cpo3endE:
	.zero		1
	.type		_ZN41_INTERNAL_b28133eb_4_k_cu_1ac128c0_2058254cuda3std6ranges3__45__cpo3endE,@object
	.size		_ZN41_INTERNAL_b28133eb_4_k_cu_1ac128c0_2058254cuda3std6ranges3__45__cpo3endE,(_ZN41_INTERNAL_b28133eb_4_k_cu_1ac128c0_2058254cuda3std3__419piecewise_constructE - _ZN41_INTERNAL_b28133eb_4_k_cu_1ac128c0_2058254cuda3std6ranges3__45__cpo3endE)
_ZN41_INTERNAL_b28133eb_4_k_cu_1ac128c0_2058254cuda3std6ranges3__45__cpo3endE:
	.zero		1
	.type		_ZN41_INTERNAL_b28133eb_4_k_cu_1ac128c0_2058254cuda3std3__419piecewise_constructE,@object
	.size		_ZN41_INTERNAL_b28133eb_4_k_cu_1ac128c0_2058254cuda3std3__419piecewise_constructE,(_ZN41_INTERNAL_b28133eb_4_k_cu_1ac128c0_2058254cuda3std6ranges3__45__cpo5cdataE - _ZN41_INTERNAL_b28133eb_4_k_cu_1ac128c0_2058254cuda3std3__419piecewise_constructE)
_ZN41_INTERNAL_b28133eb_4_k_cu_1ac128c0_2058254cuda3std3__419piecewise_constructE:
	.zero		1
	.type		_ZN41_INTERNAL_b28133eb_4_k_cu_1ac128c0_2058254cuda3std6ranges3__45__cpo5cdataE,@object
	.size		_ZN41_INTERNAL_b28133eb_4_k_cu_1ac128c0_2058254cuda3std6ranges3__45__cpo5cdataE,(_ZN41_INTERNAL_b28133eb_4_k_cu_1ac128c0_2058256thrust24THRUST_300001_SM_1000_NS12placeholders2_8E - _ZN41_INTERNAL_b28133eb_4_k_cu_1ac128c0_2058254cuda3std6ranges3__45__cpo5cdataE)
_ZN41_INTERNAL_b28133eb_4_k_cu_1ac128c0_2058254cuda3std6ranges3__45__cpo5cdataE:
	.zero		1
	.type		_ZN41_INTERNAL_b28133eb_4_k_cu_1ac128c0_2058256thrust24THRUST_300001_SM_1000_NS12placeholders2_8E,@object
	.size		_ZN41_INTERNAL_b28133eb_4_k_cu_1ac128c0_2058256thrust24THRUST_300001_SM_1000_NS12placeholders2_8E,(_ZN41_INTERNAL_b28133eb_4_k_cu_1ac128c0_2058254cuda3std3__45__cpo4rendE - _ZN41_INTERNAL_b28133eb_4_k_cu_1ac128c0_2058256thrust24THRUST_300001_SM_1000_NS12placeholders2_8E)
_ZN41_INTERNAL_b28133eb_4_k_cu_1ac128c0_2058256thrust24THRUST_300001_SM_1000_NS12placeholders2_8E:
	.zero		1
	.type		_ZN41_INTERNAL_b28133eb_4_k_cu_1ac128c0_2058254cuda3std3__45__cpo4rendE,@object
	.size		_ZN41_INTERNAL_b28133eb_4_k_cu_1ac128c0_2058254cuda3std3__45__cpo4rendE,(_ZN41_INTERNAL_b28133eb_4_k_cu_1ac128c0_2058254cuda3std6ranges3__45__cpo9iter_swapE - _ZN41_INTERNAL_b28133eb_4_k_cu_1ac128c0_2058254cuda3std3__45__cpo4rendE)
_ZN41_INTERNAL_b28133eb_4_k_cu_1ac128c0_2058254cuda3std3__45__cpo4rendE:
	.zero		1
	.type		_ZN41_INTERNAL_b28133eb_4_k_cu_1ac128c0_2058254cuda3std6ranges3__45__cpo9iter_swapE,@object
	.size		_ZN41_INTERNAL_b28133eb_4_k_cu_1ac128c0_2058254cuda3std6ranges3__45__cpo9iter_swapE,(_ZN41_INTERNAL_b28133eb_4_k_cu_1ac128c0_2058254cuda3std3__48unexpectE - _ZN41_INTERNAL_b28133eb_4_k_cu_1ac128c0_2058254cuda3std6ranges3__45__cpo9iter_swapE)
_ZN41_INTERNAL_b28133eb_4_k_cu_1ac128c0_2058254cuda3std6ranges3__45__cpo9iter_swapE:
	.zero		1
	.type		_ZN41_INTERNAL_b28133eb_4_k_cu_1ac128c0_2058254cuda3std3__48unexpectE,@object
	.size		_ZN41_INTERNAL_b28133eb_4_k_cu_1ac128c0_2058254cuda3std3__48unexpectE,(_ZN41_INTERNAL_b28133eb_4_k_cu_1ac128c0_2058256thrust24THRUST_300001_SM_1000_NS6system6detail10sequential3seqE - _ZN41_INTERNAL_b28133eb_4_k_cu_1ac128c0_2058254cuda3std3__48unexpectE)
_ZN41_INTERNAL_b28133eb_4_k_cu_1ac128c0_2058254cuda3std3__48unexpectE:
	.zero		1
	.type		_ZN41_INTERNAL_b28133eb_4_k_cu_1ac128c0_2058256thrust24THRUST_300001_SM_1000_NS6system6detail10sequential3seqE,@object
	.size		_ZN41_INTERNAL_b28133eb_4_k_cu_1ac128c0_2058256thrust24THRUST_300001_SM_1000_NS6system6detail10sequential3seqE,(.L_29 - _ZN41_INTERNAL_b28133eb_4_k_cu_1ac128c0_2058256thrust24THRUST_300001_SM_1000_NS6system6detail10sequential3seqE)
_ZN41_INTERNAL_b28133eb_4_k_cu_1ac128c0_2058256thrust24THRUST_300001_SM_1000_NS6system6detail10sequential3seqE:
	.zero		1
.L_29:


//--------------------- .nv.constant0._ZN3cub18CUB_300001_SM_10006detail11EmptyKernelIvEEvv --------------------------
	.section	.nv.constant0._ZN3cub18CUB_300001_SM_10006detail11EmptyKernelIvEEvv,"a",@progbits
	.sectionflags	@""
	.align	4
.nv.constant0._ZN3cub18CUB_300001_SM_10006detail11EmptyKernelIvEEvv:
	.zero		896


//--------------------- SYMBOLS --------------------------

	.type		.nv.reservedSmem.offset0,@object
	.size		.nv.reservedSmem.offset0,0x4
